//
// Generated by NVIDIA NVVM Compiler
//
// Compiler Build ID: CL-36424714
// Cuda compilation tools, release 13.0, V13.0.88
// Based on NVVM 20.0.0
//

.version 9.0
.target sm_100
.address_size 64

	// .globl	_Z22gpu_square_matrix_multPfS_S_i
// _ZZ22gpu_square_matrix_multPfS_S_iE6tile_a has been demoted
// _ZZ22gpu_square_matrix_multPfS_S_iE6tile_b has been demoted

.visible .entry _Z22gpu_square_matrix_multPfS_S_i(
	.param .u64 .ptr .align 1 _Z22gpu_square_matrix_multPfS_S_i_param_0,
	.param .u64 .ptr .align 1 _Z22gpu_square_matrix_multPfS_S_i_param_1,
	.param .u64 .ptr .align 1 _Z22gpu_square_matrix_multPfS_S_i_param_2,
	.param .u32 _Z22gpu_square_matrix_multPfS_S_i_param_3
)
{
	.reg .pred 	%p<2>;
	.reg .b32 	%r<35>;
	.reg .b32 	%f<102>;
	.reg .b64 	%rd<13>;
	// demoted variable
	.shared .align 4 .b8 _ZZ22gpu_square_matrix_multPfS_S_iE6tile_a[4096];
	// demoted variable
	.shared .align 4 .b8 _ZZ22gpu_square_matrix_multPfS_S_iE6tile_b[4096];
	ld.param.u64 	%rd4, [_Z22gpu_square_matrix_multPfS_S_i_param_0];
	ld.param.u64 	%rd5, [_Z22gpu_square_matrix_multPfS_S_i_param_1];
	ld.param.u64 	%rd3, [_Z22gpu_square_matrix_multPfS_S_i_param_2];
	ld.param.u32 	%r17, [_Z22gpu_square_matrix_multPfS_S_i_param_3];
	cvta.to.global.u64 	%rd1, %rd5;
	cvta.to.global.u64 	%rd2, %rd4;
	mov.u32 	%r18, %ctaid.y;
	shl.b32 	%r19, %r18, 5;
	mov.u32 	%r20, %tid.y;
	add.s32 	%r21, %r19, %r20;
	mov.u32 	%r22, %ctaid.x;
	shl.b32 	%r23, %r22, 5;
	mov.u32 	%r24, %tid.x;
	add.s32 	%r1, %r23, %r24;
	mov.u32 	%r25, %nctaid.x;
	mul.lo.s32 	%r2, %r17, %r21;
	shl.b32 	%r26, %r20, 7;
	mov.u32 	%r27, _ZZ22gpu_square_matrix_multPfS_S_iE6tile_a;
	add.s32 	%r3, %r27, %r26;
	shl.b32 	%r28, %r24, 2;
	add.s32 	%r4, %r3, %r28;
	mov.u32 	%r29, _ZZ22gpu_square_matrix_multPfS_S_iE6tile_b;
	add.s32 	%r6, %r29, %r28;
	add.s32 	%r5, %r6, %r26;
	neg.s32 	%r34, %r25;
	add.s32 	%r33, %r24, %r2;
	mad.lo.s32 	%r30, %r20, %r17, %r24;
	add.s32 	%r32, %r30, %r23;
	shl.b32 	%r10, %r17, 5;
	mov.f32 	%f101, 0f00000000;
$L__BB0_1:
	mul.wide.s32 	%rd6, %r33, 4;
	add.s64 	%rd7, %rd2, %rd6;
	ld.global.f32 	%f4, [%rd7];
	st.shared.f32 	[%r4], %f4;
	mul.wide.s32 	%rd8, %r32, 4;
	add.s64 	%rd9, %rd1, %rd8;
	ld.global.f32 	%f5, [%rd9];
	st.shared.f32 	[%r5], %f5;
	bar.sync 	0;
	ld.shared.f32 	%f6, [%r3];
	ld.shared.f32 	%f7, [%r6];
	fma.rn.f32 	%f8, %f6, %f7, %f101;
	ld.shared.f32 	%f9, [%r3+4];
	ld.shared.f32 	%f10, [%r6+128];
	fma.rn.f32 	%f11, %f9, %f10, %f8;
	ld.shared.f32 	%f12, [%r3+8];
	ld.shared.f32 	%f13, [%r6+256];
	fma.rn.f32 	%f14, %f12, %f13, %f11;
	ld.shared.f32 	%f15, [%r3+12];
	ld.shared.f32 	%f16, [%r6+384];
	fma.rn.f32 	%f17, %f15, %f16, %f14;
	ld.shared.f32 	%f18, [%r3+16];
	ld.shared.f32 	%f19, [%r6+512];
	fma.rn.f32 	%f20, %f18, %f19, %f17;
	ld.shared.f32 	%f21, [%r3+20];
	ld.shared.f32 	%f22, [%r6+640];
	fma.rn.f32 	%f23, %f21, %f22, %f20;
	ld.shared.f32 	%f24, [%r3+24];
	ld.shared.f32 	%f25, [%r6+768];
	fma.rn.f32 	%f26, %f24, %f25, %f23;
	ld.shared.f32 	%f27, [%r3+28];
	ld.shared.f32 	%f28, [%r6+896];
	fma.rn.f32 	%f29, %f27, %f28, %f26;
	ld.shared.f32 	%f30, [%r3+32];
	ld.shared.f32 	%f31, [%r6+1024];
	fma.rn.f32 	%f32, %f30, %f31, %f29;
	ld.shared.f32 	%f33, [%r3+36];
	ld.shared.f32 	%f34, [%r6+1152];
	fma.rn.f32 	%f35, %f33, %f34, %f32;
	ld.shared.f32 	%f36, [%r3+40];
	ld.shared.f32 	%f37, [%r6+1280];
	fma.rn.f32 	%f38, %f36, %f37, %f35;
	ld.shared.f32 	%f39, [%r3+44];
	ld.shared.f32 	%f40, [%r6+1408];
	fma.rn.f32 	%f41, %f39, %f40, %f38;
	ld.shared.f32 	%f42, [%r3+48];
	ld.shared.f32 	%f43, [%r6+1536];
	fma.rn.f32 	%f44, %f42, %f43, %f41;
	ld.shared.f32 	%f45, [%r3+52];
	ld.shared.f32 	%f46, [%r6+1664];
	fma.rn.f32 	%f47, %f45, %f46, %f44;
	ld.shared.f32 	%f48, [%r3+56];
	ld.shared.f32 	%f49, [%r6+1792];
	fma.rn.f32 	%f50, %f48, %f49, %f47;
	ld.shared.f32 	%f51, [%r3+60];
	ld.shared.f32 	%f52, [%r6+1920];
	fma.rn.f32 	%f53, %f51, %f52, %f50;
	ld.shared.f32 	%f54, [%r3+64];
	ld.shared.f32 	%f55, [%r6+2048];
	fma.rn.f32 	%f56, %f54, %f55, %f53;
	ld.shared.f32 	%f57, [%r3+68];
	ld.shared.f32 	%f58, [%r6+2176];
	fma.rn.f32 	%f59, %f57, %f58, %f56;
	ld.shared.f32 	%f60, [%r3+72];
	ld.shared.f32 	%f61, [%r6+2304];
	fma.rn.f32 	%f62, %f60, %f61, %f59;
	ld.shared.f32 	%f63, [%r3+76];
	ld.shared.f32 	%f64, [%r6+2432];
	fma.rn.f32 	%f65, %f63, %f64, %f62;
	ld.shared.f32 	%f66, [%r3+80];
	ld.shared.f32 	%f67, [%r6+2560];
	fma.rn.f32 	%f68, %f66, %f67, %f65;
	ld.shared.f32 	%f69, [%r3+84];
	ld.shared.f32 	%f70, [%r6+2688];
	fma.rn.f32 	%f71, %f69, %f70, %f68;
	ld.shared.f32 	%f72, [%r3+88];
	ld.shared.f32 	%f73, [%r6+2816];
	fma.rn.f32 	%f74, %f72, %f73, %f71;
	ld.shared.f32 	%f75, [%r3+92];
	ld.shared.f32 	%f76, [%r6+2944];
	fma.rn.f32 	%f77, %f75, %f76, %f74;
	ld.shared.f32 	%f78, [%r3+96];
	ld.shared.f32 	%f79, [%r6+3072];
	fma.rn.f32 	%f80, %f78, %f79, %f77;
	ld.shared.f32 	%f81, [%r3+100];
	ld.shared.f32 	%f82, [%r6+3200];
	fma.rn.f32 	%f83, %f81, %f82, %f80;
	ld.shared.f32 	%f84, [%r3+104];
	ld.shared.f32 	%f85, [%r6+3328];
	fma.rn.f32 	%f86, %f84, %f85, %f83;
	ld.shared.f32 	%f87, [%r3+108];
	ld.shared.f32 	%f88, [%r6+3456];
	fma.rn.f32 	%f89, %f87, %f88, %f86;
	ld.shared.f32 	%f90, [%r3+112];
	ld.shared.f32 	%f91, [%r6+3584];
	fma.rn.f32 	%f92, %f90, %f91, %f89;
	ld.shared.f32 	%f93, [%r3+116];
	ld.shared.f32 	%f94, [%r6+3712];
	fma.rn.f32 	%f95, %f93, %f94, %f92;
	ld.shared.f32 	%f96, [%r3+120];
	ld.shared.f32 	%f97, [%r6+3840];
	fma.rn.f32 	%f98, %f96, %f97, %f95;
	ld.shared.f32 	%f99, [%r3+124];
	ld.shared.f32 	%f100, [%r6+3968];
	fma.rn.f32 	%f101, %f99, %f100, %f98;
	bar.sync 	0;
	add.s32 	%r34, %r34, 1;
	setp.ne.s32 	%p1, %r34, 0;
	add.s32 	%r33, %r33, 32;
	add.s32 	%r32, %r32, %r10;
	@%p1 bra 	$L__BB0_1;
	cvta.to.global.u64 	%rd10, %rd3;
	add.s32 	%r31, %r2, %r1;
	mul.wide.s32 	%rd11, %r31, 4;
	add.s64 	%rd12, %rd10, %rd11;
	st.global.f32 	[%rd12], %f101;
	ret;

}


// ===== COMPILED SASS (sm_100) =====

	.target	sm_100

	.elftype	@"ET_EXEC"


//--------------------- .note.nv.tkinfo           --------------------------
	.section	.note.nv.tkinfo,"",@"SHT_NOTE"
	.sectionflags	@"SHF_NOTE_NV_TKINFO"
	.tkinfo
        /*0018*/ 	.word	0x00000002
        /*0030*/ 	.string	""
        /*0030*/ 	.string	"ptxas"
        /*0030*/ 	.string	"Cuda compilation tools, release 13.0, V13.0.88"
        /*0030*/ 	.string	"Build cuda_13.0.r13.0/compiler.36424714_0"
        /*0030*/ 	.string	"-arch sm_100 -m 64 "



//--------------------- .note.nv.cuinfo           --------------------------
	.section	.note.nv.cuinfo,"",@"SHT_NOTE"
	.sectionflags	@"SHF_NOTE_NV_CUINFO"
        /*0018*/ 	.short	0x0002
        /*001a*/ 	.short	0x0064
        /*001c*/ 	.short	0x0082
	.zero		2


//--------------------- .nv.info                  --------------------------
	.section	.nv.info,"",@"SHT_CUDA_INFO"
	.align	4


	//----- nvinfo : EIATTR_REGCOUNT
	.align		4
        /*0000*/ 	.byte	0x04, 0x2f
        /*0002*/ 	.short	(.L_1 - .L_0)
	.align		4
.L_0:
        /*0004*/ 	.word	index@(_Z22gpu_square_matrix_multPfS_S_i)
        /*0008*/ 	.word	0x00000020


	//----- nvinfo : EIATTR_FRAME_SIZE
	.align		4
.L_1:
        /*000c*/ 	.byte	0x04, 0x11
        /*000e*/ 	.short	(.L_3 - .L_2)
	.align		4
.L_2:
        /*0010*/ 	.word	index@(_Z22gpu_square_matrix_multPfS_S_i)
        /*0014*/ 	.word	0x00000000


	//----- nvinfo : EIATTR_MIN_STACK_SIZE
	.align		4
.L_3:
        /*0018*/ 	.byte	0x04, 0x12
        /*001a*/ 	.short	(.L_5 - .L_4)
	.align		4
.L_4:
        /*001c*/ 	.word	index@(_Z22gpu_square_matrix_multPfS_S_i)
        /*0020*/ 	.word	0x00000000
.L_5:


//--------------------- .nv.compat                --------------------------
	.section	.nv.compat,"",@"SHT_CUDA_COMPAT_INFO"
	.align	4
        /*0000*/ 	.byte	0x02, 0x09, 0x00, 0x00, 0x02, 0x02, 0x01, 0x00, 0x02, 0x05, 0x05, 0x00, 0x03, 0x07, 0x01, 0x01
        /*0010*/ 	.byte	0x02, 0x03, 0x00, 0x00, 0x02, 0x06, 0x01, 0x00, 0x04, 0x0b, 0x08, 0x00, 0x09, 0x00, 0x00, 0x00
        /*0020*/ 	.byte	0x00, 0x00, 0x00, 0x00


//--------------------- .nv.info._Z22gpu_square_matrix_multPfS_S_i --------------------------
	.section	.nv.info._Z22gpu_square_matrix_multPfS_S_i,"",@"SHT_CUDA_INFO"
	.sectionflags	@""
	.align	4


	//----- nvinfo : EIATTR_CUDA_API_VERSION
	.align		4
        /*0000*/ 	.byte	0x04, 0x37
        /*0002*/ 	.short	(.L_7 - .L_6)
.L_6:
        /*0004*/ 	.word	0x00000082


	//----- nvinfo : EIATTR_KPARAM_INFO
	.align		4
.L_7:
        /*0008*/ 	.byte	0x04, 0x17
        /*000a*/ 	.short	(.L_9 - .L_8)
.L_8:
        /*000c*/ 	.word	0x00000000
        /*0010*/ 	.short	0x0003
        /*0012*/ 	.short	0x0018
        /*0014*/ 	.byte	0x00, 0xf0, 0x11, 0x00


	//----- nvinfo : EIATTR_KPARAM_INFO
	.align		4
.L_9:
        /*0018*/ 	.byte	0x04, 0x17
        /*001a*/ 	.short	(.L_11 - .L_10)
.L_10:
        /*001c*/ 	.word	0x00000000
        /*0020*/ 	.short	0x0002
        /*0022*/ 	.short	0x0010
        /*0024*/ 	.byte	0x00, 0xf5, 0x21, 0x00


	//----- nvinfo : EIATTR_KPARAM_INFO
	.align		4
.L_11:
        /*0028*/ 	.byte	0x04, 0x17
        /*002a*/ 	.short	(.L_13 - .L_12)
.L_12:
        /*002c*/ 	.word	0x00000000
        /*0030*/ 	.short	0x0001
        /*0032*/ 	.short	0x0008
        /*0034*/ 	.byte	0x00, 0xf5, 0x21, 0x00


	//----- nvinfo : EIATTR_KPARAM_INFO
	.align		4
.L_13:
        /*0038*/ 	.byte	0x04, 0x17
        /*003a*/ 	.short	(.L_15 - .L_14)
.L_14:
        /*003c*/ 	.word	0x00000000
        /*0040*/ 	.short	0x0000
        /*0042*/ 	.short	0x0000
        /*0044*/ 	.byte	0x00, 0xf5, 0x21, 0x00


	//----- nvinfo : EIATTR_SPARSE_MMA_MASK
	.align		4
.L_15:
        /*0048*/ 	.byte	0x03, 0x50
        /*004a*/ 	.short	0x0000


	//----- nvinfo : EIATTR_MAXREG_COUNT
	.align		4
        /*004c*/ 	.byte	0x03, 0x1b
        /*004e*/ 	.short	0x00ff


	//----- nvinfo : EIATTR_NUM_BARRIERS
	.align		4
        /*0050*/ 	.byte	0x02, 0x4c
        /*0052*/ 	.byte	0x01
	.zero		1


	//----- nvinfo : EIATTR_MERCURY_ISA_VERSION
	.align		4
        /*0054*/ 	.byte	0x03, 0x5f
        /*0056*/ 	.short	0x0101


	//----- nvinfo : EIATTR_VRC_CTA_INIT_COUNT
	.align		4
        /*0058*/ 	.byte	0x02, 0x4a
	.zero		1
	.zero		1


	//----- nvinfo : EIATTR_EXIT_INSTR_OFFSETS
	.align		4
        /*005c*/ 	.byte	0x04, 0x1c
        /*005e*/ 	.short	(.L_17 - .L_16)


	//   ....[0]....
.L_16:
        /*0060*/ 	.word	0x00000730


	//----- nvinfo : EIATTR_CBANK_PARAM_SIZE
	.align		4
.L_17:
        /*0064*/ 	.byte	0x03, 0x19
        /*0066*/ 	.short	0x001c


	//----- nvinfo : EIATTR_PARAM_CBANK
	.align		4
        /*0068*/ 	.byte	0x04, 0x0a
        /*006a*/ 	.short	(.L_19 - .L_18)
	.align		4
.L_18:
        /*006c*/ 	.word	index@(.nv.constant0._Z22gpu_square_matrix_multPfS_S_i)
        /*0070*/ 	.short	0x0380
        /*0072*/ 	.short	0x001c


	//----- nvinfo : EIATTR_SW_WAR
	.align		4
.L_19:
        /*0074*/ 	.byte	0x04, 0x36
        /*0076*/ 	.short	(.L_21 - .L_20)
.L_20:
        /*0078*/ 	.word	0x00000008
.L_21:


//--------------------- .nv.callgraph             --------------------------
	.section	.nv.callgraph,"",@"SHT_CUDA_CALLGRAPH"
	.align	4
	.sectionentsize	8
	.align		4
        /*0000*/ 	.word	0x00000000
	.align		4
        /*0004*/ 	.word	0xffffffff
	.align		4
        /*0008*/ 	.word	0x00000000
	.align		4
        /*000c*/ 	.word	0xfffffffe
	.align		4
        /*0010*/ 	.word	0x00000000
	.align		4
        /*0014*/ 	.word	0xfffffffd
	.align		4
        /*0018*/ 	.word	0x00000000
	.align		4
        /*001c*/ 	.word	0xfffffffc


//--------------------- .text._Z22gpu_square_matrix_multPfS_S_i --------------------------
	.section	.text._Z22gpu_square_matrix_multPfS_S_i,"ax",@progbits
	.align	128
        .global         _Z22gpu_square_matrix_multPfS_S_i
        .type           _Z22gpu_square_matrix_multPfS_S_i,@function
        .size           _Z22gpu_square_matrix_multPfS_S_i,(.L_x_2 - _Z22gpu_square_matrix_multPfS_S_i)
        .other          _Z22gpu_square_matrix_multPfS_S_i,@"STO_CUDA_ENTRY STV_DEFAULT"
_Z22gpu_square_matrix_multPfS_S_i:
.text._Z22gpu_square_matrix_multPfS_S_i:
[----:B------:R-:W-:Y:S01]  /*0000*/  LDC R1, c[0x0][0x37c] ;  /* 0x0000df00ff017b82 */ /* 0x000fe20000000800 */
[----:B------:R-:W0:Y:S07]  /*0010*/  S2R R3, SR_TID.Y ;  /* 0x0000000000037919 */ /* 0x000e2e0000002200 */
[----:B------:R-:W1:Y:S01]  /*0020*/  S2UR UR6, SR_CgaCtaId ;  /* 0x00000000000679c3 */ /* 0x000e620000008800 */
[----:B------:R-:W-:Y:S01]  /*0030*/  UMOV UR4, 0x400 ;  /* 0x0000040000047882 */ /* 0x000fe20000000000 */
[----:B------:R-:W2:Y:S01]  /*0040*/  LDCU UR7, c[0x0][0x370] ;  /* 0x00006e00ff0777ac */ /* 0x000ea20008000800 */
[----:B------:R-:W3:Y:S01]  /*0050*/  S2R R6, SR_TID.X ;  /* 0x0000000000067919 */ /* 0x000ee20000002100 */
[----:B------:R-:W-:Y:S01]  /*0060*/  HFMA2 R11, -RZ, RZ, 0, 0 ;  /* 0x00000000ff0b7431 */ /* 0x000fe200000001ff */
[----:B------:R-:W-:Y:S01]  /*0070*/  UIADD3 UR5, UPT, UPT, UR4, 0x1000, URZ ;  /* 0x0000100004057890 */ /* 0x000fe2000fffe0ff */
[----:B------:R-:W4:Y:S02]  /*0080*/  S2R R19, SR_CTAID.Y ;  /* 0x0000000000137919 */ /* 0x000f240000002600 */
[----:B------:R-:W3:Y:S01]  /*0090*/  LDC R0, c[0x0][0x398] ;  /* 0x0000e600ff007b82 */ /* 0x000ee20000000800 */
[----:B------:R-:W0:Y:S01]  /*00a0*/  LDCU.64 UR8, c[0x0][0x358] ;  /* 0x00006b00ff0877ac */ /* 0x000e220008000a00 */
[----:B------:R-:W5:Y:S06]  /*00b0*/  S2R R2, SR_CTAID.X ;  /* 0x0000000000027919 */ /* 0x000f6c0000002500 */
[----:B------:R-:W5:Y:S08]  /*00c0*/  LDC.64 R22, c[0x0][0x380] ;  /* 0x0000e000ff167b82 */ /* 0x000f700000000a00 */
[----:B------:R-:W5:Y:S01]  /*00d0*/  LDC.64 R20, c[0x0][0x388] ;  /* 0x0000e200ff147b82 */ /* 0x000f620000000a00 */
[----:B-1----:R-:W-:-:S02]  /*00e0*/  ULEA UR4, UR6, UR4, 0x18 ;  /* 0x0000000406047291 */ /* 0x002fc4000f8ec0ff */
[----:B------:R-:W-:Y:S02]  /*00f0*/  ULEA UR5, UR6, UR5, 0x18 ;  /* 0x0000000506057291 */ /* 0x000fe4000f8ec0ff */
[----:B--2---:R-:W-:Y:S02]  /*0100*/  UIADD3 UR6, UPT, UPT, -UR7, URZ, URZ ;  /* 0x000000ff07067290 */ /* 0x004fe4000fffe1ff */
[C---:B0-----:R-:W-:Y:S01]  /*0110*/  LEA R7, R3.reuse, UR4, 0x7 ;  /* 0x0000000403077c11 */ /* 0x041fe2000f8e38ff */
[----:B---3--:R-:W-:Y:S01]  /*0120*/  IMAD R5, R3, R0, R6 ;  /* 0x0000000003057224 */ /* 0x008fe200078e0206 */
[----:B------:R-:W-:Y:S02]  /*0130*/  LEA R4, R6, UR5, 0x2 ;  /* 0x0000000506047c11 */ /* 0x000fe4000f8e10ff */
[----:B----4-:R-:W-:Y:S02]  /*0140*/  LEA R19, R19, R3, 0x5 ;  /* 0x0000000313137211 */ /* 0x010fe400078e28ff */
[----:B------:R-:W-:-:S02]  /*0150*/  LEA R3, R3, R4, 0x7 ;  /* 0x0000000403037211 */ /* 0x000fc400078e38ff */
[C---:B-----5:R-:W-:Y:S02]  /*0160*/  LEA R5, R2.reuse, R5, 0x5 ;  /* 0x0000000502057211 */ /* 0x060fe400078e28ff */
[----:B------:R-:W-:Y:S01]  /*0170*/  LEA R17, R2, R6, 0x5 ;  /* 0x0000000602117211 */ /* 0x000fe200078e28ff */
[----:B------:R-:W-:Y:S01]  /*0180*/  IMAD R2, R19, R0, R6 ;  /* 0x0000000013027224 */ /* 0x000fe200078e0206 */
[----:B------:R-:W-:-:S07]  /*0190*/  LEA R6, R6, R7, 0x2 ;  /* 0x0000000706067211 */ /* 0x000fce00078e10ff */
.L_x_0:
[----:B------:R-:W-:-:S04]  /*01a0*/  IMAD.WIDE R26, R2, 0x4, R22 ;  /* 0x00000004021a7825 */ /* 0x000fc800078e0216 */
[----:B------:R-:W-:Y:S01]  /*01b0*/  IMAD.WIDE R8, R5, 0x4, R20 ;  /* 0x0000000405087825 */ /* 0x000fe200078e0214 */
[----:B------:R-:W2:Y:S04]  /*01c0*/  LDG.E R29, desc[UR8][R26.64] ;  /* 0x000000081a1d7981 */ /* 0x000ea8000c1e1900 */
[----:B------:R-:W3:Y:S01]  /*01d0*/  LDG.E R16, desc[UR8][R8.64] ;  /* 0x0000000808107981 */ /* 0x000ee2000c1e1900 */
[----:B------:R-:W-:Y:S01]  /*01e0*/  UIADD3 UR6, UPT, UPT, UR6, 0x1, URZ ;  /* 0x0000000106067890 */ /* 0x000fe2000fffe0ff */
[----:B------:R-:W-:Y:S02]  /*01f0*/  IADD3 R2, PT, PT, R2, 0x20, RZ ;  /* 0x0000002002027810 */ /* 0x000fe40007ffe0ff */
[----:B------:R-:W-:Y:S01]  /*0200*/  LEA R5, R0, R5, 0x5 ;  /* 0x0000000500057211 */ /* 0x000fe200078e28ff */
[----:B------:R-:W-:Y:S01]  /*0210*/  UISETP.NE.AND UP0, UPT, UR6, URZ, UPT ;  /* 0x000000ff0600728c */ /* 0x000fe2000bf05270 */
[----:B--2---:R-:W-:Y:S04]  /*0220*/  STS [R6], R29 ;  /* 0x0000001d06007388 */ /* 0x004fe80000000800 */
[----:B---3--:R-:W-:Y:S01]  /*0230*/  STS [R3], R16 ;  /* 0x0000001003007388 */ /* 0x008fe20000000800 */
[----:B------:R-:W-:Y:S06]  /*0240*/  BAR.SYNC.DEFER_BLOCKING 0x0 ;  /* 0x0000000000007b1d */ /* 0x000fec0000010000 */
[----:B------:R-:W-:Y:S04]  /*0250*/  LDS R10, [R4] ;  /* 0x00000000040a7984 */ /* 0x000fe80000000800 */
[----:B------:R-:W0:Y:S04]  /*0260*/  LDS.128 R12, [R7] ;  /* 0x00000000070c7984 */ /* 0x000e280000000c00 */
[----:B------:R-:W1:Y:S04]  /*0270*/  LDS R24, [R4+0x80] ;  /* 0x0000800004187984 */ /* 0x000e680000000800 */
[----:B------:R-:W2:Y:S04]  /*0280*/  LDS R25, [R4+0x100] ;  /* 0x0001000004197984 */ /* 0x000ea80000000800 */
[----:B------:R-:W3:Y:S04]  /*0290*/  LDS R18, [R4+0x180] ;  /* 0x0001800004127984 */ /* 0x000ee80000000800 */
[----:B------:R-:W-:Y:S04]  /*02a0*/  LDS R27, [R4+0x200] ;  /* 0x00020000041b7984 */ /* 0x000fe80000000800 */
[----:B------:R-:W-:Y:S01]  /*02b0*/  LDS R16, [R4+0x280] ;  /* 0x0002800004107984 */ /* 0x000fe20000000800 */
[----:B0-----:R-:W-:-:S03]  /*02c0*/  FFMA R12, R12, R10, R11 ;  /* 0x0000000a0c0c7223 */ /* 0x001fc6000000000b */
[----:B------:R-:W0:Y:S01]  /*02d0*/  LDS.128 R8, [R7+0x10] ;  /* 0x0000100007087984 */ /* 0x000e220000000c00 */
[----:B-1----:R-:W-:-:S03]  /*02e0*/  FFMA R12, R24, R13, R12 ;  /* 0x0000000d180c7223 */ /* 0x002fc6000000000c */
[----:B------:R-:W-:Y:S01]  /*02f0*/  LDS R24, [R4+0xb80] ;  /* 0x000b800004187984 */ /* 0x000fe20000000800 */
[----:B--2---:R-:W-:-:S03]  /*0300*/  FFMA R13, R25, R14, R12 ;  /* 0x0000000e190d7223 */ /* 0x004fc6000000000c */
[----:B------:R-:W1:Y:S01]  /*0310*/  LDS R25, [R4+0x300] ;  /* 0x0003000004197984 */ /* 0x000e620000000800 */
[----:B---3--:R-:W-:-:S03]  /*0320*/  FFMA R13, R18, R15, R13 ;  /* 0x0000000f120d7223 */ /* 0x008fc6000000000d */
[----:B------:R-:W2:Y:S01]  /*0330*/  LDS R18, [R4+0x380] ;  /* 0x0003800004127984 */ /* 0x000ea20000000800 */
[----:B0-----:R-:W-:-:S03]  /*0340*/  FFMA R29, R8, R27, R13 ;  /* 0x0000001b081d7223 */ /* 0x001fc6000000000d */
[----:B------:R-:W-:Y:S01]  /*0350*/  LDS R27, [R4+0x400] ;  /* 0x00040000041b7984 */ /* 0x000fe20000000800 */
[----:B------:R-:W-:-:S03]  /*0360*/  FFMA R8, R16, R9, R29 ;  /* 0x0000000910087223 */ /* 0x000fc6000000001d */
[----:B------:R-:W0:Y:S01]  /*0370*/  LDS.128 R12, [R7+0x20] ;  /* 0x00002000070c7984 */ /* 0x000e220000000c00 */
[----:B-1----:R-:W-:-:S03]  /*0380*/  FFMA R9, R25, R10, R8 ;  /* 0x0000000a19097223 */ /* 0x002fc60000000008 */
[----:B------:R-:W1:Y:S01]  /*0390*/  LDS R16, [R4+0x480] ;  /* 0x0004800004107984 */ /* 0x000e620000000800 */
[----:B--2---:R-:W-:-:S03]  /*03a0*/  FFMA R9, R18, R11, R9 ;  /* 0x0000000b12097223 */ /* 0x004fc60000000009 */
[----:B------:R-:W2:Y:S04]  /*03b0*/  LDS R25, [R4+0x500] ;  /* 0x0005000004197984 */ /* 0x000ea80000000800 */
[----:B------:R-:W3:Y:S01]  /*03c0*/  LDS R18, [R4+0x580] ;  /* 0x0005800004127984 */ /* 0x000ee20000000800 */
[----:B0-----:R-:W-:-:S03]  /*03d0*/  FFMA R29, R12, R27, R9 ;  /* 0x0000001b0c1d7223 */ /* 0x001fc60000000009 */
[----:B------:R-:W-:Y:S01]  /*03e0*/  LDS R27, [R4+0x600] ;  /* 0x00060000041b7984 */ /* 0x000fe20000000800 */
[----:B-1----:R-:W-:-:S03]  /*03f0*/  FFMA R12, R16, R13, R29 ;  /* 0x0000000d100c7223 */ /* 0x002fc6000000001d */
[----:B------:R-:W0:Y:S01]  /*0400*/  LDS.128 R8, [R7+0x30] ;  /* 0x0000300007087984 */ /* 0x000e220000000c00 */
[----:B--2---:R-:W-:-:S03]  /*0410*/  FFMA R13, R25, R14, R12 ;  /* 0x0000000e190d7223 */ /* 0x004fc6000000000c */
[----:B------:R-:W1:Y:S01]  /*0420*/  LDS R16, [R4+0x680] ;  /* 0x0006800004107984 */ /* 0x000e620000000800 */
[----:B---3--:R-:W-:-:S03]  /*0430*/  FFMA R13, R18, R15, R13 ;  /* 0x0000000f120d7223 */ /* 0x008fc6000000000d */
        /* <DEDUP_REMOVED lines=19> */
[----:B------:R-:W-:Y:S01]  /*0570*/  LDS R18, [R4+0xc80] ;  /* 0x000c800004127984 */ /* 0x000fe20000000800 */
[----:B0-----:R-:W-:-:S03]  /*0580*/  FFMA R29, R8, R27, R13 ;  /* 0x0000001b081d7223 */ /* 0x001fc6000000000d */
[----:B------:R-:W-:Y:S01]  /*0590*/  LDS R27, [R4+0xc00] ;  /* 0x000c0000041b7984 */ /* 0x000fe20000000800 */
[----:B-1----:R-:W-:-:S03]  /*05a0*/  FFMA R16, R16, R9, R29 ;  /* 0x0000000910107223 */ /* 0x002fc6000000001d */
[----:B------:R-:W0:Y:S01]  /*05b0*/  LDS.128 R12, [R7+0x60] ;  /* 0x00006000070c7984 */ /* 0x000e220000000c00 */
[----:B--2---:R-:W-:-:S03]  /*05c0*/  FFMA R9, R25, R10, R16 ;  /* 0x0000000a19097223 */ /* 0x004fc60000000010 */
[----:B------:R-:W1:Y:S01]  /*05d0*/  LDS R25, [R4+0xd00] ;  /* 0x000d000004197984 */ /* 0x000e620000000800 */
[----:B------:R-:W-:-:S03]  /*05e0*/  FFMA R9, R24, R11, R9 ;  /* 0x0000000b18097223 */ /* 0x000fc60000000009 */
        /* <DEDUP_REMOVED lines=10> */
[----:B0-----:R-:W-:-:S04]  /*0690*/  FFMA R8, R8, R27, R15 ;  /* 0x0000001b08087223 */ /* 0x001fc8000000000f */
[----:B-1----:R-:W-:-:S04]  /*06a0*/  FFMA R8, R29, R9, R8 ;  /* 0x000000091d087223 */ /* 0x002fc80000000008 */
[----:B--2---:R-:W-:-:S04]  /*06b0*/  FFMA R13, R13, R10, R8 ;  /* 0x0000000a0d0d7223 */ /* 0x004fc80000000008 */
[----:B---3--:R-:W-:Y:S01]  /*06c0*/  FFMA R11, R12, R11, R13 ;  /* 0x0000000b0c0b7223 */ /* 0x008fe2000000000d */
[----:B------:R-:W-:Y:S06]  /*06d0*/  BAR.SYNC.DEFER_BLOCKING 0x0 ;  /* 0x0000000000007b1d */ /* 0x000fec0000010000 */
[----:B------:R-:W-:Y:S05]  /*06e0*/  BRA.U UP0, `(.L_x_0) ;  /* 0xfffffff900ac7547 */ /* 0x000fea000b83ffff */
[----:B------:R-:W0:Y:S01]  /*06f0*/  LDC.64 R2, c[0x0][0x390] ;  /* 0x0000e400ff027b82 */ /* 0x000e220000000a00 */
[----:B------:R-:W-:-:S04]  /*0700*/  IMAD R17, R19, R0, R17 ;  /* 0x0000000013117224 */ /* 0x000fc800078e0211 */
[----:B0-----:R-:W-:-:S05]  /*0710*/  IMAD.WIDE R2, R17, 0x4, R2 ;  /* 0x0000000411027825 */ /* 0x001fca00078e0202 */
[----:B------:R-:W-:Y:S01]  /*0720*/  STG.E desc[UR8][R2.64], R11 ;  /* 0x0000000b02007986 */ /* 0x000fe2000c101908 */
[----:B------:R-:W-:Y:S05]  /*0730*/  EXIT ;  /* 0x000000000000794d */ /* 0x000fea0003800000 */
.L_x_1:
[----:B------:R-:W-:-:S00]  /*0740*/  BRA `(.L_x_1) ;  /* 0xfffffffc00fc7947 */ /* 0x000fc0000383ffff */
[----:B------:R-:W-:-:S00]  /*0750*/  NOP ;  /* 0x0000000000007918 */ /* 0x000fc00000000000 */
        /* <DEDUP_REMOVED lines=10> */
.L_x_2:


//--------------------- .nv.shared._Z22gpu_square_matrix_multPfS_S_i --------------------------
	.section	.nv.shared._Z22gpu_square_matrix_multPfS_S_i,"aw",@nobits
	.sectionflags	@""
	.align	4
.nv.shared._Z22gpu_square_matrix_multPfS_S_i:
	.zero		9216


//--------------------- .nv.shared.reserved.0     --------------------------
	.section	.nv.shared.reserved.0,"aw",@nobits
	.weak		__nv_reservedSMEM_offset_0_alias
	.size		__nv_reservedSMEM_offset_0_alias, 0, 64
	.other		__nv_reservedSMEM_offset_0_alias,@"STO_CUDA_RESERVED_SHARED STV_DEFAULT"
__nv_reservedSMEM_offset_0_alias:
	.zero		0
	.zero		64


//--------------------- .nv.constant0._Z22gpu_square_matrix_multPfS_S_i --------------------------
	.section	.nv.constant0._Z22gpu_square_matrix_multPfS_S_i,"a",@progbits
	.sectionflags	@""
	.align	4
.nv.constant0._Z22gpu_square_matrix_multPfS_S_i:
	.zero		924


//--------------------- SYMBOLS --------------------------

	.type		.nv.reservedSmem.offset0,@object
	.size		.nv.reservedSmem.offset0,0x4
	.type		.nv.reservedSmem.cap,@object
	.size		.nv.reservedSmem.cap,0x4
